//
// Generated by NVIDIA NVVM Compiler
//
// Compiler Build ID: CL-36424714
// Cuda compilation tools, release 13.0, V13.0.88
// Based on NVVM 20.0.0
//

.version 9.0
.target sm_100
.address_size 64

	// .globl	_Z11silu_kernelPKfPfi

.visible .entry _Z11silu_kernelPKfPfi(
	.param .u64 .ptr .align 1 _Z11silu_kernelPKfPfi_param_0,
	.param .u64 .ptr .align 1 _Z11silu_kernelPKfPfi_param_1,
	.param .u32 _Z11silu_kernelPKfPfi_param_2
)
{
	.reg .pred 	%p<2>;
	.reg .b32 	%r<8>;
	.reg .b32 	%f<15>;
	.reg .b64 	%rd<8>;

	ld.param.u64 	%rd1, [_Z11silu_kernelPKfPfi_param_0];
	ld.param.u64 	%rd2, [_Z11silu_kernelPKfPfi_param_1];
	ld.param.u32 	%r2, [_Z11silu_kernelPKfPfi_param_2];
	mov.u32 	%r3, %tid.x;
	mov.u32 	%r4, %ntid.x;
	mov.u32 	%r5, %ctaid.x;
	mad.lo.s32 	%r1, %r4, %r5, %r3;
	setp.ge.s32 	%p1, %r1, %r2;
	@%p1 bra 	$L__BB0_2;
	cvta.to.global.u64 	%rd3, %rd1;
	cvta.to.global.u64 	%rd4, %rd2;
	mul.wide.s32 	%rd5, %r1, 4;
	add.s64 	%rd6, %rd3, %rd5;
	ld.global.f32 	%f1, [%rd6];
	fma.rn.f32 	%f2, %f1, 0fBBBB989D, 0f3F000000;
	cvt.sat.f32.f32 	%f3, %f2;
	mov.f32 	%f4, 0f4B400001;
	mov.f32 	%f5, 0f437C0000;
	fma.rm.f32 	%f6, %f3, %f5, %f4;
	add.f32 	%f7, %f6, 0fCB40007F;
	neg.f32 	%f8, %f7;
	fma.rn.f32 	%f9, %f1, 0fBFB8AA3B, %f8;
	fma.rn.f32 	%f10, %f1, 0fB2A57060, %f9;
	mov.b32 	%r6, %f6;
	shl.b32 	%r7, %r6, 23;
	mov.b32 	%f11, %r7;
	ex2.approx.ftz.f32 	%f12, %f10;
	fma.rn.f32 	%f13, %f12, %f11, 0f3F800000;
	div.rn.f32 	%f14, %f1, %f13;
	add.s64 	%rd7, %rd4, %rd5;
	st.global.f32 	[%rd7], %f14;
$L__BB0_2:
	ret;

}


// ===== COMPILED SASS (sm_100) =====

	.target	sm_100

	.elftype	@"ET_EXEC"


//--------------------- .note.nv.tkinfo           --------------------------
	.section	.note.nv.tkinfo,"",@"SHT_NOTE"
	.sectionflags	@"SHF_NOTE_NV_TKINFO"
	.tkinfo
        /*0018*/ 	.word	0x00000002
        /*0030*/ 	.string	""
        /*0030*/ 	.string	"ptxas"
        /*0030*/ 	.string	"Cuda compilation tools, release 13.0, V13.0.88"
        /*0030*/ 	.string	"Build cuda_13.0.r13.0/compiler.36424714_0"
        /*0030*/ 	.string	"-arch sm_100 -m 64 "



//--------------------- .note.nv.cuinfo           --------------------------
	.section	.note.nv.cuinfo,"",@"SHT_NOTE"
	.sectionflags	@"SHF_NOTE_NV_CUINFO"
        /*0018*/ 	.short	0x0002
        /*001a*/ 	.short	0x0064
        /*001c*/ 	.short	0x0082
	.zero		2


//--------------------- .nv.info                  --------------------------
	.section	.nv.info,"",@"SHT_CUDA_INFO"
	.align	4


	//----- nvinfo : EIATTR_REGCOUNT
	.align		4
        /*0000*/ 	.byte	0x04, 0x2f
        /*0002*/ 	.short	(.L_1 - .L_0)
	.align		4
.L_0:
        /*0004*/ 	.word	index@(_Z11silu_kernelPKfPfi)
        /*0008*/ 	.word	0x00000010


	//----- nvinfo : EIATTR_FRAME_SIZE
	.align		4
.L_1:
        /*000c*/ 	.byte	0x04, 0x11
        /*000e*/ 	.short	(.L_3 - .L_2)
	.align		4
.L_2:
        /*0010*/ 	.word	index@($__internal_0_$__cuda_sm3x_div_rn_noftz_f32_slowpath)
        /*0014*/ 	.word	0x00000000


	//----- nvinfo : EIATTR_FRAME_SIZE
	.align		4
.L_3:
        /*0018*/ 	.byte	0x04, 0x11
        /*001a*/ 	.short	(.L_5 - .L_4)
	.align		4
.L_4:
        /*001c*/ 	.word	index@(_Z11silu_kernelPKfPfi)
        /*0020*/ 	.word	0x00000000


	//----- nvinfo : EIATTR_MIN_STACK_SIZE
	.align		4
.L_5:
        /*0024*/ 	.byte	0x04, 0x12
        /*0026*/ 	.short	(.L_7 - .L_6)
	.align		4
.L_6:
        /*0028*/ 	.word	index@(_Z11silu_kernelPKfPfi)
        /*002c*/ 	.word	0x00000000
.L_7:


//--------------------- .nv.compat                --------------------------
	.section	.nv.compat,"",@"SHT_CUDA_COMPAT_INFO"
	.align	4
        /*0000*/ 	.byte	0x02, 0x09, 0x00, 0x00, 0x02, 0x02, 0x01, 0x00, 0x02, 0x05, 0x05, 0x00, 0x03, 0x07, 0x01, 0x01
        /*0010*/ 	.byte	0x02, 0x03, 0x00, 0x00, 0x02, 0x06, 0x01, 0x00, 0x04, 0x0b, 0x08, 0x00, 0x01, 0x00, 0x00, 0x00
        /*0020*/ 	.byte	0x00, 0x00, 0x00, 0x00


//--------------------- .nv.info._Z11silu_kernelPKfPfi --------------------------
	.section	.nv.info._Z11silu_kernelPKfPfi,"",@"SHT_CUDA_INFO"
	.sectionflags	@""
	.align	4


	//----- nvinfo : EIATTR_CUDA_API_VERSION
	.align		4
        /*0000*/ 	.byte	0x04, 0x37
        /*0002*/ 	.short	(.L_9 - .L_8)
.L_8:
        /*0004*/ 	.word	0x00000082


	//----- nvinfo : EIATTR_KPARAM_INFO
	.align		4
.L_9:
        /*0008*/ 	.byte	0x04, 0x17
        /*000a*/ 	.short	(.L_11 - .L_10)
.L_10:
        /*000c*/ 	.word	0x00000000
        /*0010*/ 	.short	0x0002
        /*0012*/ 	.short	0x0010
        /*0014*/ 	.byte	0x00, 0xf0, 0x11, 0x00


	//----- nvinfo : EIATTR_KPARAM_INFO
	.align		4
.L_11:
        /*0018*/ 	.byte	0x04, 0x17
        /*001a*/ 	.short	(.L_13 - .L_12)
.L_12:
        /*001c*/ 	.word	0x00000000
        /*0020*/ 	.short	0x0001
        /*0022*/ 	.short	0x0008
        /*0024*/ 	.byte	0x00, 0xf5, 0x21, 0x00


	//----- nvinfo : EIATTR_KPARAM_INFO
	.align		4
.L_13:
        /*0028*/ 	.byte	0x04, 0x17
        /*002a*/ 	.short	(.L_15 - .L_14)
.L_14:
        /*002c*/ 	.word	0x00000000
        /*0030*/ 	.short	0x0000
        /*0032*/ 	.short	0x0000
        /*0034*/ 	.byte	0x00, 0xf5, 0x21, 0x00


	//----- nvinfo : EIATTR_SPARSE_MMA_MASK
	.align		4
.L_15:
        /*0038*/ 	.byte	0x03, 0x50
        /*003a*/ 	.short	0x0000


	//----- nvinfo : EIATTR_MAXREG_COUNT
	.align		4
        /*003c*/ 	.byte	0x03, 0x1b
        /*003e*/ 	.short	0x00ff


	//----- nvinfo : EIATTR_MERCURY_ISA_VERSION
	.align		4
        /*0040*/ 	.byte	0x03, 0x5f
        /*0042*/ 	.short	0x0101


	//----- nvinfo : EIATTR_VRC_CTA_INIT_COUNT
	.align		4
        /*0044*/ 	.byte	0x02, 0x4a
	.zero		1
	.zero		1


	//----- nvinfo : EIATTR_EXIT_INSTR_OFFSETS
	.align		4
        /*0048*/ 	.byte	0x04, 0x1c
        /*004a*/ 	.short	(.L_17 - .L_16)


	//   ....[0]....
.L_16:
        /*004c*/ 	.word	0x00000070


	//   ....[1]....
        /*0050*/ 	.word	0x00000260


	//----- nvinfo : EIATTR_CRS_STACK_SIZE
	.align		4
.L_17:
        /*0054*/ 	.byte	0x04, 0x1e
        /*0056*/ 	.short	(.L_19 - .L_18)
.L_18:
        /*0058*/ 	.word	0x00000000


	//----- nvinfo : EIATTR_CBANK_PARAM_SIZE
	.align		4
.L_19:
        /*005c*/ 	.byte	0x03, 0x19
        /*005e*/ 	.short	0x0014


	//----- nvinfo : EIATTR_PARAM_CBANK
	.align		4
        /*0060*/ 	.byte	0x04, 0x0a
        /*0062*/ 	.short	(.L_21 - .L_20)
	.align		4
.L_20:
        /*0064*/ 	.word	index@(.nv.constant0._Z11silu_kernelPKfPfi)
        /*0068*/ 	.short	0x0380
        /*006a*/ 	.short	0x0014


	//----- nvinfo : EIATTR_SW_WAR
	.align		4
.L_21:
        /*006c*/ 	.byte	0x04, 0x36
        /*006e*/ 	.short	(.L_23 - .L_22)
.L_22:
        /*0070*/ 	.word	0x00000008
.L_23:


//--------------------- .nv.callgraph             --------------------------
	.section	.nv.callgraph,"",@"SHT_CUDA_CALLGRAPH"
	.align	4
	.sectionentsize	8
	.align		4
        /*0000*/ 	.word	0x00000000
	.align		4
        /*0004*/ 	.word	0xffffffff
	.align		4
        /*0008*/ 	.word	0x00000000
	.align		4
        /*000c*/ 	.word	0xfffffffe
	.align		4
        /*0010*/ 	.word	0x00000000
	.align		4
        /*0014*/ 	.word	0xfffffffd
	.align		4
        /*0018*/ 	.word	0x00000000
	.align		4
        /*001c*/ 	.word	0xfffffffc


//--------------------- .text._Z11silu_kernelPKfPfi --------------------------
	.section	.text._Z11silu_kernelPKfPfi,"ax",@progbits
	.align	128
        .global         _Z11silu_kernelPKfPfi
        .type           _Z11silu_kernelPKfPfi,@function
        .size           _Z11silu_kernelPKfPfi,(.L_x_14 - _Z11silu_kernelPKfPfi)
        .other          _Z11silu_kernelPKfPfi,@"STO_CUDA_ENTRY STV_DEFAULT"
_Z11silu_kernelPKfPfi:
.text._Z11silu_kernelPKfPfi:
[----:B------:R-:W-:Y:S01]  /*0000*/  LDC R1, c[0x0][0x37c] ;  /* 0x0000df00ff017b82 */ /* 0x000fe20000000800 */
[----:B------:R-:W0:Y:S01]  /*0010*/  S2R R2, SR_TID.X ;  /* 0x0000000000027919 */ /* 0x000e220000002100 */
[----:B------:R-:W0:Y:S01]  /*0020*/  LDCU UR4, c[0x0][0x360] ;  /* 0x00006c00ff0477ac */ /* 0x000e220008000800 */
[----:B------:R-:W0:Y:S01]  /*0030*/  S2R R3, SR_CTAID.X ;  /* 0x0000000000037919 */ /* 0x000e220000002500 */
[----:B------:R-:W1:Y:S01]  /*0040*/  LDCU UR5, c[0x0][0x390] ;  /* 0x00007200ff0577ac */ /* 0x000e620008000800 */
[----:B0-----:R-:W-:-:S05]  /*0050*/  IMAD R2, R3, UR4, R2 ;  /* 0x0000000403027c24 */ /* 0x001fca000f8e0202 */
[----:B-1----:R-:W-:-:S13]  /*0060*/  ISETP.GE.AND P0, PT, R2, UR5, PT ;  /* 0x0000000502007c0c */ /* 0x002fda000bf06270 */
[----:B------:R-:W-:Y:S05]  /*0070*/  @P0 EXIT ;  /* 0x000000000000094d */ /* 0x000fea0003800000 */
[----:B------:R-:W0:Y:S01]  /*0080*/  LDC.64 R4, c[0x0][0x380] ;  /* 0x0000e000ff047b82 */ /* 0x000e220000000a00 */
[----:B------:R-:W1:Y:S01]  /*0090*/  LDCU.64 UR4, c[0x0][0x358] ;  /* 0x00006b00ff0477ac */ /* 0x000e620008000a00 */
[----:B0-----:R-:W-:-:S05]  /*00a0*/  IMAD.WIDE R4, R2, 0x4, R4 ;  /* 0x0000000402047825 */ /* 0x001fca00078e0204 */
[----:B-1----:R-:W2:Y:S01]  /*00b0*/  LDG.E R0, desc[UR4][R4.64] ;  /* 0x0000000404007981 */ /* 0x002ea2000c1e1900 */
[----:B------:R-:W-:Y:S01]  /*00c0*/  IMAD.MOV.U32 R3, RZ, RZ, 0x3bbb989d ;  /* 0x3bbb989dff037424 */ /* 0x000fe200078e00ff */
[----:B------:R-:W-:Y:S01]  /*00d0*/  BSSY.RECONVERGENT B0, `(.L_x_0) ;  /* 0x0000015000007945 */ /* 0x000fe20003800200 */
[----:B------:R-:W-:Y:S02]  /*00e0*/  IMAD.MOV.U32 R6, RZ, RZ, 0x437c0000 ;  /* 0x437c0000ff067424 */ /* 0x000fe400078e00ff */
[----:B--2---:R-:W-:-:S04]  /*00f0*/  FFMA.SAT R3, R0, -R3, 0.5 ;  /* 0x3f00000000037423 */ /* 0x004fc80000002803 */
[----:B------:R-:W-:-:S04]  /*0100*/  FFMA.RM R3, R3, R6, 12582913 ;  /* 0x4b40000103037423 */ /* 0x000fc80000004006 */
[C---:B------:R-:W-:Y:S01]  /*0110*/  FADD R7, R3.reuse, -12583039 ;  /* 0xcb40007f03077421 */ /* 0x040fe20000000000 */
[----:B------:R-:W-:-:S03]  /*0120*/  IMAD.SHL.U32 R3, R3, 0x800000, RZ ;  /* 0x0080000003037824 */ /* 0x000fc600078e00ff */
[----:B------:R-:W-:-:S04]  /*0130*/  FFMA R7, R0, -1.4426950216293334961, -R7 ;  /* 0xbfb8aa3b00077823 */ /* 0x000fc80000000807 */
[----:B------:R-:W-:-:S04]  /*0140*/  FFMA R7, R0, -1.925963033500011079e-08, R7 ;  /* 0xb2a5706000077823 */ /* 0x000fc80000000007 */
[----:B------:R-:W0:Y:S02]  /*0150*/  MUFU.EX2 R6, R7 ;  /* 0x0000000700067308 */ /* 0x000e240000000800 */
[----:B0-----:R-:W-:-:S06]  /*0160*/  FFMA R3, R3, R6, 1 ;  /* 0x3f80000003037423 */ /* 0x001fcc0000000006 */
[----:B------:R-:W0:Y:S08]  /*0170*/  MUFU.RCP R4, R3 ;  /* 0x0000000300047308 */ /* 0x000e300000001000 */
[----:B------:R-:W1:Y:S01]  /*0180*/  FCHK P0, R0, R3 ;  /* 0x0000000300007302 */ /* 0x000e620000000000 */
[----:B0-----:R-:W-:-:S04]  /*0190*/  FFMA R5, -R3, R4, 1 ;  /* 0x3f80000003057423 */ /* 0x001fc80000000104 */
[----:B------:R-:W-:-:S04]  /*01a0*/  FFMA R5, R4, R5, R4 ;  /* 0x0000000504057223 */ /* 0x000fc80000000004 */
[----:B------:R-:W-:-:S04]  /*01b0*/  FFMA R4, R0, R5, RZ ;  /* 0x0000000500047223 */ /* 0x000fc800000000ff */
[----:B------:R-:W-:-:S04]  /*01c0*/  FFMA R6, -R3, R4, R0 ;  /* 0x0000000403067223 */ /* 0x000fc80000000100 */
[----:B------:R-:W-:Y:S01]  /*01d0*/  FFMA R9, R5, R6, R4 ;  /* 0x0000000605097223 */ /* 0x000fe20000000004 */
[----:B-1----:R-:W-:Y:S06]  /*01e0*/  @!P0 BRA `(.L_x_1) ;  /* 0x00000000000c8947 */ /* 0x002fec0003800000 */
[----:B------:R-:W-:-:S07]  /*01f0*/  MOV R4, 0x210 ;  /* 0x0000021000047802 */ /* 0x000fce0000000f00 */
[----:B------:R-:W-:Y:S05]  /*0200*/  CALL.REL.NOINC `($__internal_0_$__cuda_sm3x_div_rn_noftz_f32_slowpath) ;  /* 0x0000000000187944 */ /* 0x000fea0003c00000 */
[----:B------:R-:W-:-:S07]  /*0210*/  IMAD.MOV.U32 R9, RZ, RZ, R0 ;  /* 0x000000ffff097224 */ /* 0x000fce00078e0000 */
.L_x_1:
[----:B------:R-:W-:Y:S05]  /*0220*/  BSYNC.RECONVERGENT B0 ;  /* 0x0000000000007941 */ /* 0x000fea0003800200 */
.L_x_0:
[----:B------:R-:W0:Y:S02]  /*0230*/  LDC.64 R4, c[0x0][0x388] ;  /* 0x0000e200ff047b82 */ /* 0x000e240000000a00 */
[----:B0-----:R-:W-:-:S05]  /*0240*/  IMAD.WIDE R2, R2, 0x4, R4 ;  /* 0x0000000402027825 */ /* 0x001fca00078e0204 */
[----:B------:R-:W-:Y:S01]  /*0250*/  STG.E desc[UR4][R2.64], R9 ;  /* 0x0000000902007986 */ /* 0x000fe2000c101904 */
[----:B------:R-:W-:Y:S05]  /*0260*/  EXIT ;  /* 0x000000000000794d */ /* 0x000fea0003800000 */
        .weak           $__internal_0_$__cuda_sm3x_div_rn_noftz_f32_slowpath
        .type           $__internal_0_$__cuda_sm3x_div_rn_noftz_f32_slowpath,@function
        .size           $__internal_0_$__cuda_sm3x_div_rn_noftz_f32_slowpath,(.L_x_14 - $__internal_0_$__cuda_sm3x_div_rn_noftz_f32_slowpath)
$__internal_0_$__cuda_sm3x_div_rn_noftz_f32_slowpath:
[--C-:B------:R-:W-:Y:S01]  /*0270*/  SHF.R.U32.HI R6, RZ, 0x17, R3.reuse ;  /* 0x00000017ff067819 */ /* 0x100fe20000011603 */
[----:B------:R-:W-:Y:S01]  /*0280*/  BSSY.RECONVERGENT B1, `(.L_x_2) ;  /* 0x0000064000017945 */ /* 0x000fe20003800200 */
[--C-:B------:R-:W-:Y:S01]  /*0290*/  SHF.R.U32.HI R5, RZ, 0x17, R0.reuse ;  /* 0x00000017ff057819 */ /* 0x100fe20000011600 */
[----:B------:R-:W-:Y:S01]  /*02a0*/  IMAD.MOV.U32 R7, RZ, RZ, R0 ;  /* 0x000000ffff077224 */ /* 0x000fe200078e0000 */
[----:B------:R-:W-:Y:S01]  /*02b0*/  LOP3.LUT R6, R6, 0xff, RZ, 0xc0, !PT ;  /* 0x000000ff06067812 */ /* 0x000fe200078ec0ff */
[----:B------:R-:W-:Y:S01]  /*02c0*/  IMAD.MOV.U32 R8, RZ, RZ, R3 ;  /* 0x000000ffff087224 */ /* 0x000fe200078e0003 */
[----:B------:R-:W-:-:S03]  /*02d0*/  LOP3.LUT R5, R5, 0xff, RZ, 0xc0, !PT ;  /* 0x000000ff05057812 */ /* 0x000fc600078ec0ff */
[----:B------:R-:W-:Y:S02]  /*02e0*/  VIADD R11, R6, 0xffffffff ;  /* 0xffffffff060b7836 */ /* 0x000fe40000000000 */
[----:B------:R-:W-:-:S03]  /*02f0*/  VIADD R10, R5, 0xffffffff ;  /* 0xffffffff050a7836 */ /* 0x000fc60000000000 */
[----:B------:R-:W-:-:S04]  /*0300*/  ISETP.GT.U32.AND P0, PT, R11, 0xfd, PT ;  /* 0x000000fd0b00780c */ /* 0x000fc80003f04070 */
[----:B------:R-:W-:-:S13]  /*0310*/  ISETP.GT.U32.OR P0, PT, R10, 0xfd, P0 ;  /* 0x000000fd0a00780c */ /* 0x000fda0000704470 */
[----:B------:R-:W-:Y:S01]  /*0320*/  @!P0 IMAD.MOV.U32 R9, RZ, RZ, RZ ;  /* 0x000000ffff098224 */ /* 0x000fe200078e00ff */
[----:B------:R-:W-:Y:S06]  /*0330*/  @!P0 BRA `(.L_x_3) ;  /* 0x00000000005c8947 */ /* 0x000fec0003800000 */
[----:B------:R-:W-:Y:S02]  /*0340*/  FSETP.GTU.FTZ.AND P0, PT, |R0|, +INF , PT ;  /* 0x7f8000000000780b */ /* 0x000fe40003f1c200 */
[----:B------:R-:W-:-:S04]  /*0350*/  FSETP.GTU.FTZ.AND P1, PT, |R3|, +INF , PT ;  /* 0x7f8000000300780b */ /* 0x000fc80003f3c200 */
[----:B------:R-:W-:-:S13]  /*0360*/  PLOP3.LUT P0, PT, P0, P1, PT, 0xf8, 0x8f ;  /* 0x00000000008f781c */ /* 0x000fda0000703f70 */
[----:B------:R-:W-:Y:S05]  /*0370*/  @P0 BRA `(.L_x_4) ;  /* 0x00000004004c0947 */ /* 0x000fea0003800000 */
[----:B------:R-:W-:-:S13]  /*0380*/  LOP3.LUT P0, RZ, R8, 0x7fffffff, R7, 0xc8, !PT ;  /* 0x7fffffff08ff7812 */ /* 0x000fda000780c807 */
[----:B------:R-:W-:Y:S05]  /*0390*/  @!P0 BRA `(.L_x_5) ;  /* 0x00000004003c8947 */ /* 0x000fea0003800000 */
[C---:B------:R-:W-:Y:S02]  /*03a0*/  FSETP.NEU.FTZ.AND P2, PT, |R0|.reuse, +INF , PT ;  /* 0x7f8000000000780b */ /* 0x040fe40003f5d200 */
[----:B------:R-:W-:Y:S02]  /*03b0*/  FSETP.NEU.FTZ.AND P1, PT, |R3|, +INF , PT ;  /* 0x7f8000000300780b */ /* 0x000fe40003f3d200 */
[----:B------:R-:W-:-:S11]  /*03c0*/  FSETP.NEU.FTZ.AND P0, PT, |R0|, +INF , PT ;  /* 0x7f8000000000780b */ /* 0x000fd60003f1d200 */
[----:B------:R-:W-:Y:S05]  /*03d0*/  @!P1 BRA !P2, `(.L_x_5) ;  /* 0x00000004002c9947 */ /* 0x000fea0005000000 */
[----:B------:R-:W-:-:S04]  /*03e0*/  LOP3.LUT P2, RZ, R7, 0x7fffffff, RZ, 0xc0, !PT ;  /* 0x7fffffff07ff7812 */ /* 0x000fc8000784c0ff */
[----:B------:R-:W-:-:S13]  /*03f0*/  PLOP3.LUT P1, PT, P1, P2, PT, 0x2f, 0xf2 ;  /* 0x0000000000f2781c */ /* 0x000fda0000f24577 */
[----:B------:R-:W-:Y:S05]  /*0400*/  @P1 BRA `(.L_x_6) ;  /* 0x0000000400181947 */ /* 0x000fea0003800000 */
[----:B------:R-:W-:-:S04]  /*0410*/  LOP3.LUT P1, RZ, R8, 0x7fffffff, RZ, 0xc0, !PT ;  /* 0x7fffffff08ff7812 */ /* 0x000fc8000782c0ff */
[----:B------:R-:W-:-:S13]  /*0420*/  PLOP3.LUT P0, PT, P0, P1, PT, 0x2f, 0xf2 ;  /* 0x0000000000f2781c */ /* 0x000fda0000702577 */
[----:B------:R-:W-:Y:S05]  /*0430*/  @P0 BRA `(.L_x_7) ;  /* 0x0000000400000947 */ /* 0x000fea0003800000 */
[----:B------:R-:W-:Y:S02]  /*0440*/  ISETP.GE.AND P0, PT, R10, RZ, PT ;  /* 0x000000ff0a00720c */ /* 0x000fe40003f06270 */
[----:B------:R-:W-:-:S11]  /*0450*/  ISETP.GE.AND P1, PT, R11, RZ, PT ;  /* 0x000000ff0b00720c */ /* 0x000fd60003f26270 */
[----:B------:R-:W-:Y:S02]  /*0460*/  @P0 IMAD.MOV.U32 R9, RZ, RZ, RZ ;  /* 0x000000ffff090224 */ /* 0x000fe400078e00ff */
[----:B------:R-:W-:Y:S01]  /*0470*/  @!P0 FFMA R7, R0, 1.84467440737095516160e+19, RZ ;  /* 0x5f80000000078823 */ /* 0x000fe200000000ff */
[----:B------:R-:W-:Y:S02]  /*0480*/  @!P0 IMAD.MOV.U32 R9, RZ, RZ, -0x40 ;  /* 0xffffffc0ff098424 */ /* 0x000fe400078e00ff */
[----:B------:R-:W-:-:S03]  /*0490*/  @!P1 FFMA R8, R3, 1.84467440737095516160e+19, RZ ;  /* 0x5f80000003089823 */ /* 0x000fc600000000ff */
[----:B------:R-:W-:-:S07]  /*04a0*/  @!P1 IADD3 R9, PT, PT, R9, 0x40, RZ ;  /* 0x0000004009099810 */ /* 0x000fce0007ffe0ff */
.L_x_3:
[----:B------:R-:W-:Y:S01]  /*04b0*/  LEA R3, R6, 0xc0800000, 0x17 ;  /* 0xc080000006037811 */ /* 0x000fe200078eb8ff */
[----:B------:R-:W-:Y:S01]  /*04c0*/  VIADD R5, R5, 0xffffff81 ;  /* 0xffffff8105057836 */ /* 0x000fe20000000000 */
[----:B------:R-:W-:Y:S03]  /*04d0*/  BSSY.RECONVERGENT B2, `(.L_x_8) ;  /* 0x0000035000027945 */ /* 0x000fe60003800200 */
[----:B------:R-:W-:Y:S01]  /*04e0*/  IMAD.IADD R3, R8, 0x1, -R3 ;  /* 0x0000000108037824 */ /* 0x000fe200078e0a03 */
[C---:B------:R-:W-:Y:S01]  /*04f0*/  IADD3 R6, PT, PT, R5.reuse, 0x7f, -R6 ;  /* 0x0000007f05067810 */ /* 0x040fe20007ffe806 */
[----:B------:R-:W-:Y:S02]  /*0500*/  IMAD R0, R5, -0x800000, R7 ;  /* 0xff80000005007824 */ /* 0x000fe400078e0207 */
[----:B------:R-:W0:Y:S01]  /*0510*/  MUFU.RCP R8, R3 ;  /* 0x0000000300087308 */ /* 0x000e220000001000 */
[----:B------:R-:W-:Y:S01]  /*0520*/  FADD.FTZ R11, -R3, -RZ ;  /* 0x800000ff030b7221 */ /* 0x000fe20000010100 */
[----:B------:R-:W-:-:S03]  /*0530*/  IMAD.IADD R6, R6, 0x1, R9 ;  /* 0x0000000106067824 */ /* 0x000fc600078e0209 */
[----:B0-----:R-:W-:-:S04]  /*0540*/  FFMA R13, R8, R11, 1 ;  /* 0x3f800000080d7423 */ /* 0x001fc8000000000b */
[----:B------:R-:W-:-:S04]  /*0550*/  FFMA R10, R8, R13, R8 ;  /* 0x0000000d080a7223 */ /* 0x000fc80000000008 */
[----:B------:R-:W-:-:S04]  /*0560*/  FFMA R7, R0, R10, RZ ;  /* 0x0000000a00077223 */ /* 0x000fc800000000ff */
[----:B------:R-:W-:-:S04]  /*0570*/  FFMA R8, R11, R7, R0 ;  /* 0x000000070b087223 */ /* 0x000fc80000000000 */
[----:B------:R-:W-:-:S04]  /*0580*/  FFMA R7, R10, R8, R7 ;  /* 0x000000080a077223 */ /* 0x000fc80000000007 */
[----:B------:R-:W-:-:S04]  /*0590*/  FFMA R8, R11, R7, R0 ;  /* 0x000000070b087223 */ /* 0x000fc80000000000 */
[----:B------:R-:W-:-:S05]  /*05a0*/  FFMA R0, R10, R8, R7 ;  /* 0x000000080a007223 */ /* 0x000fca0000000007 */
[----:B------:R-:W-:-:S04]  /*05b0*/  SHF.R.U32.HI R3, RZ, 0x17, R0 ;  /* 0x00000017ff037819 */ /* 0x000fc80000011600 */
[----:B------:R-:W-:-:S05]  /*05c0*/  LOP3.LUT R3, R3, 0xff, RZ, 0xc0, !PT ;  /* 0x000000ff03037812 */ /* 0x000fca00078ec0ff */
[----:B------:R-:W-:-:S04]  /*05d0*/  IMAD.IADD R9, R3, 0x1, R6 ;  /* 0x0000000103097824 */ /* 0x000fc800078e0206 */
[----:B------:R-:W-:-:S05]  /*05e0*/  VIADD R3, R9, 0xffffffff ;  /* 0xffffffff09037836 */ /* 0x000fca0000000000 */
[----:B------:R-:W-:-:S13]  /*05f0*/  ISETP.GE.U32.AND P0, PT, R3, 0xfe, PT ;  /* 0x000000fe0300780c */ /* 0x000fda0003f06070 */
[----:B------:R-:W-:Y:S05]  /*0600*/  @!P0 BRA `(.L_x_9) ;  /* 0x0000000000808947 */ /* 0x000fea0003800000 */
[----:B------:R-:W-:-:S13]  /*0610*/  ISETP.GT.AND P0, PT, R9, 0xfe, PT ;  /* 0x000000fe0900780c */ /* 0x000fda0003f04270 */
[----:B------:R-:W-:Y:S05]  /*0620*/  @P0 BRA `(.L_x_10) ;  /* 0x00000000006c0947 */ /* 0x000fea0003800000 */
[----:B------:R-:W-:-:S13]  /*0630*/  ISETP.GE.AND P0, PT, R9, 0x1, PT ;  /* 0x000000010900780c */ /* 0x000fda0003f06270 */
[----:B------:R-:W-:Y:S05]  /*0640*/  @P0 BRA `(.L_x_11) ;  /* 0x0000000000740947 */ /* 0x000fea0003800000 */
[----:B------:R-:W-:Y:S02]  /*0650*/  ISETP.GE.AND P0, PT, R9, -0x18, PT ;  /* 0xffffffe80900780c */ /* 0x000fe40003f06270 */
[----:B------:R-:W-:-:S11]  /*0660*/  LOP3.LUT R0, R0, 0x80000000, RZ, 0xc0, !PT ;  /* 0x8000000000007812 */ /* 0x000fd600078ec0ff */
[----:B------:R-:W-:Y:S05]  /*0670*/  @!P0 BRA `(.L_x_11) ;  /* 0x0000000000688947 */ /* 0x000fea0003800000 */
[CCC-:B------:R-:W-:Y:S01]  /*0680*/  FFMA.RZ R3, R10.reuse, R8.reuse, R7.reuse ;  /* 0x000000080a037223 */ /* 0x1c0fe2000000c007 */
[CCC-:B------:R-:W-:Y:S01]  /*0690*/  FFMA.RM R6, R10.reuse, R8.reuse, R7.reuse ;  /* 0x000000080a067223 */ /* 0x1c0fe20000004007 */
[C---:B------:R-:W-:Y:S02]  /*06a0*/  ISETP.NE.AND P2, PT, R9.reuse, RZ, PT ;  /* 0x000000ff0900720c */ /* 0x040fe40003f45270 */
[----:B------:R-:W-:Y:S02]  /*06b0*/  ISETP.NE.AND P1, PT, R9, RZ, PT ;  /* 0x000000ff0900720c */ /* 0x000fe40003f25270 */
[----:B------:R-:W-:Y:S01]  /*06c0*/  LOP3.LUT R5, R3, 0x7fffff, RZ, 0xc0, !PT ;  /* 0x007fffff03057812 */ /* 0x000fe200078ec0ff */
[----:B------:R-:W-:Y:S01]  /*06d0*/  FFMA.RP R3, R10, R8, R7 ;  /* 0x000000080a037223 */ /* 0x000fe20000008007 */
[----:B------:R-:W-:Y:S01]  /*06e0*/  IADD3 R8, PT, PT, R9, 0x20, RZ ;  /* 0x0000002009087810 */ /* 0x000fe20007ffe0ff */
[----:B------:R-:W-:Y:S01]  /*06f0*/  IMAD.MOV R7, RZ, RZ, -R9 ;  /* 0x000000ffff077224 */ /* 0x000fe200078e0a09 */
[----:B------:R-:W-:-:S02]  /*0700*/  LOP3.LUT R5, R5, 0x800000, RZ, 0xfc, !PT ;  /* 0x0080000005057812 */ /* 0x000fc400078efcff */
[----:B------:R-:W-:Y:S02]  /*0710*/  FSETP.NEU.FTZ.AND P0, PT, R3, R6, PT ;  /* 0x000000060300720b */ /* 0x000fe40003f1d000 */
[----:B------:R-:W-:Y:S02]  /*0720*/  SHF.L.U32 R8, R5, R8, RZ ;  /* 0x0000000805087219 */ /* 0x000fe400000006ff */
[----:B------:R-:W-:Y:S02]  /*0730*/  SEL R6, R7, RZ, P2 ;  /* 0x000000ff07067207 */ /* 0x000fe40001000000 */
[----:B------:R-:W-:Y:S02]  /*0740*/  ISETP.NE.AND P1, PT, R8, RZ, P1 ;  /* 0x000000ff0800720c */ /* 0x000fe40000f25270 */
[----:B------:R-:W-:Y:S02]  /*0750*/  SHF.R.U32.HI R6, RZ, R6, R5 ;  /* 0x00000006ff067219 */ /* 0x000fe40000011605 */
[----:B------:R-:W-:-:S02]  /*0760*/  PLOP3.LUT P0, PT, P0, P1, PT, 0xf8, 0x8f ;  /* 0x00000000008f781c */ /* 0x000fc40000703f70 */
[----:B------:R-:W-:Y:S02]  /*0770*/  SHF.R.U32.HI R8, RZ, 0x1, R6 ;  /* 0x00000001ff087819 */ /* 0x000fe40000011606 */
[----:B------:R-:W-:-:S04]  /*0780*/  SEL R3, RZ, 0x1, !P0 ;  /* 0x00000001ff037807 */ /* 0x000fc80004000000 */
[----:B------:R-:W-:-:S04]  /*0790*/  LOP3.LUT R3, R3, 0x1, R8, 0xf8, !PT ;  /* 0x0000000103037812 */ /* 0x000fc800078ef808 */
[----:B------:R-:W-:-:S05]  /*07a0*/  LOP3.LUT R3, R3, R6, RZ, 0xc0, !PT ;  /* 0x0000000603037212 */ /* 0x000fca00078ec0ff */
[----:B------:R-:W-:-:S05]  /*07b0*/  IMAD.IADD R3, R8, 0x1, R3 ;  /* 0x0000000108037824 */ /* 0x000fca00078e0203 */
[----:B------:R-:W-:Y:S01]  /*07c0*/  LOP3.LUT R0, R3, R0, RZ, 0xfc, !PT ;  /* 0x0000000003007212 */ /* 0x000fe200078efcff */
[----:B------:R-:W-:Y:S06]  /*07d0*/  BRA `(.L_x_11) ;  /* 0x0000000000107947 */ /* 0x000fec0003800000 */
.L_x_10:
[----:B------:R-:W-:-:S04]  /*07e0*/  LOP3.LUT R0, R0, 0x80000000, RZ, 0xc0, !PT ;  /* 0x8000000000007812 */ /* 0x000fc800078ec0ff */
[----:B------:R-:W-:Y:S01]  /*07f0*/  LOP3.LUT R0, R0, 0x7f800000, RZ, 0xfc, !PT ;  /* 0x7f80000000007812 */ /* 0x000fe200078efcff */
[----:B------:R-:W-:Y:S06]  /*0800*/  BRA `(.L_x_11) ;  /* 0x0000000000047947 */ /* 0x000fec0003800000 */
.L_x_9:
[----:B------:R-:W-:-:S07]  /*0810*/  IMAD R0, R6, 0x800000, R0 ;  /* 0x0080000006007824 */ /* 0x000fce00078e0200 */
.L_x_11:
[----:B------:R-:W-:Y:S05]  /*0820*/  BSYNC.RECONVERGENT B2 ;  /* 0x0000000000027941 */ /* 0x000fea0003800200 */
.L_x_8:
[----:B------:R-:W-:Y:S05]  /*0830*/  BRA `(.L_x_12) ;  /* 0x0000000000207947 */ /* 0x000fea0003800000 */
.L_x_7:
[----:B------:R-:W-:-:S04]  /*0840*/  LOP3.LUT R0, R8, 0x80000000, R7, 0x48, !PT ;  /* 0x8000000008007812 */ /* 0x000fc800078e4807 */
[----:B------:R-:W-:Y:S01]  /*0850*/  LOP3.LUT R0, R0, 0x7f800000, RZ, 0xfc, !PT ;  /* 0x7f80000000007812 */ /* 0x000fe200078efcff */
[----:B------:R-:W-:Y:S06]  /*0860*/  BRA `(.L_x_12) ;  /* 0x0000000000147947 */ /* 0x000fec0003800000 */
.L_x_6:
[----:B------:R-:W-:Y:S01]  /*0870*/  LOP3.LUT R0, R8, 0x80000000, R7, 0x48, !PT ;  /* 0x8000000008007812 */ /* 0x000fe200078e4807 */
[----:B------:R-:W-:Y:S06]  /*0880*/  BRA `(.L_x_12) ;  /* 0x00000000000c7947 */ /* 0x000fec0003800000 */
.L_x_5:
[----:B------:R-:W0:Y:S01]  /*0890*/  MUFU.RSQ R0, -QNAN ;  /* 0xffc0000000007908 */ /* 0x000e220000001400 */
[----:B------:R-:W-:Y:S05]  /*08a0*/  BRA `(.L_x_12) ;  /* 0x0000000000047947 */ /* 0x000fea0003800000 */
.L_x_4:
[----:B------:R-:W-:-:S07]  /*08b0*/  FADD.FTZ R0, R0, R3 ;  /* 0x0000000300007221 */ /* 0x000fce0000010000 */
.L_x_12:
[----:B------:R-:W-:Y:S05]  /*08c0*/  BSYNC.RECONVERGENT B1 ;  /* 0x0000000000017941 */ /* 0x000fea0003800200 */
.L_x_2:
[----:B------:R-:W-:-:S04]  /*08d0*/  IMAD.MOV.U32 R5, RZ, RZ, 0x0 ;  /* 0x00000000ff057424 */ /* 0x000fc800078e00ff */
[----:B0-----:R-:W-:Y:S05]  /*08e0*/  RET.REL.NODEC R4 `(_Z11silu_kernelPKfPfi) ;  /* 0xfffffff404c47950 */ /* 0x001fea0003c3ffff */
.L_x_13:
[----:B------:R-:W-:-:S00]  /*08f0*/  BRA `(.L_x_13) ;  /* 0xfffffffc00fc7947 */ /* 0x000fc0000383ffff */
[----:B------:R-:W-:-:S00]  /*0900*/  NOP ;  /* 0x0000000000007918 */ /* 0x000fc00000000000 */
[----:B------:R-:W-:-:S00]  /*0910*/  NOP ;  /* 0x0000000000007918 */ /* 0x000fc00000000000 */
[----:B------:R-:W-:-:S00]  /*0920*/  NOP ;  /* 0x0000000000007918 */ /* 0x000fc00000000000 */
[----:B------:R-:W-:-:S00]  /*0930*/  NOP ;  /* 0x0000000000007918 */ /* 0x000fc00000000000 */
[----:B------:R-:W-:-:S00]  /*0940*/  NOP ;  /* 0x0000000000007918 */ /* 0x000fc00000000000 */
[----:B------:R-:W-:-:S00]  /*0950*/  NOP ;  /* 0x0000000000007918 */ /* 0x000fc00000000000 */
[----:B------:R-:W-:-:S00]  /*0960*/  NOP ;  /* 0x0000000000007918 */ /* 0x000fc00000000000 */
[----:B------:R-:W-:-:S00]  /*0970*/  NOP ;  /* 0x0000000000007918 */ /* 0x000fc00000000000 */
.L_x_14:


//--------------------- .nv.shared.reserved.0     --------------------------
	.section	.nv.shared.reserved.0,"aw",@nobits
	.weak		__nv_reservedSMEM_offset_0_alias
	.size		__nv_reservedSMEM_offset_0_alias, 0, 64
	.other		__nv_reservedSMEM_offset_0_alias,@"STO_CUDA_RESERVED_SHARED STV_DEFAULT"
__nv_reservedSMEM_offset_0_alias:
	.zero		0
	.zero		64


//--------------------- .nv.constant0._Z11silu_kernelPKfPfi --------------------------
	.section	.nv.constant0._Z11silu_kernelPKfPfi,"a",@progbits
	.sectionflags	@""
	.align	4
.nv.constant0._Z11silu_kernelPKfPfi:
	.zero		916


//--------------------- SYMBOLS --------------------------

	.type		.nv.reservedSmem.offset0,@object
	.size		.nv.reservedSmem.offset0,0x4
